	.headerflags	@"EF_CUDA_TEXMODE_UNIFIED EF_CUDA_64BIT_ADDRESS EF_CUDA_ACCELERATORS EF_CUDA_SM90 EF_CUDA_VIRTUAL_SM(EF_CUDA_SM90)"
	.elftype	@"ET_EXEC"


//--------------------- .nv.info                  --------------------------
	.section	.nv.info,"",@"SHT_CUDA_INFO"
	.align	4


	//----- nvinfo : EIATTR_REGCOUNT
	.align		4
        /*0000*/ 	.byte	0x04, 0x2f
        /*0002*/ 	.short	(.L_3 - .L_2)
	.align		4
.L_2:
        /*0004*/ 	.word	index@(triton_poi_fused__native_batch_norm_legit_no_training_add_convolution_relu_9)
        /*0008*/ 	.word	0x00000028


	//----- nvinfo : EIATTR_MIN_STACK_SIZE
	.align		4
.L_3:
        /*000c*/ 	.byte	0x04, 0x12
        /*000e*/ 	.short	(.L_5 - .L_4)
	.align		4
.L_4:
        /*0010*/ 	.word	index@(triton_poi_fused__native_batch_norm_legit_no_training_add_convolution_relu_9)
        /*0014*/ 	.word	0x00000000


	//----- nvinfo : EIATTR_FRAME_SIZE
	.align		4
.L_5:
        /*0018*/ 	.byte	0x04, 0x11
        /*001a*/ 	.short	(.L_7 - .L_6)
	.align		4
.L_6:
        /*001c*/ 	.word	index@(triton_poi_fused__native_batch_norm_legit_no_training_add_convolution_relu_9)
        /*0020*/ 	.word	0x00000000


	//----- nvinfo : EIATTR_MIN_STACK_SIZE
	.align		4
.L_7:
        /*0024*/ 	.byte	0x04, 0x12
        /*0026*/ 	.short	(.L_9 - .L_8)
	.align		4
.L_8:
        /*0028*/ 	.word	index@(triton_poi_fused__native_batch_norm_legit_no_training_add_convolution_relu_9)
        /*002c*/ 	.word	0x00000000
.L_9:


//--------------------- .nv.info.triton_poi_fused__native_batch_norm_legit_no_training_add_convolution_relu_9 --------------------------
	.section	.nv.info.triton_poi_fused__native_batch_norm_legit_no_training_add_convolution_relu_9,"",@"SHT_CUDA_INFO"
	.sectionflags	@""
	.align	4


	//----- nvinfo : EIATTR_CUDA_API_VERSION
	.align		4
        /*0000*/ 	.byte	0x04, 0x37
        /*0002*/ 	.short	(.L_11 - .L_10)
.L_10:
        /*0004*/ 	.word	0x0000007c


	//----- nvinfo : EIATTR_KPARAM_INFO
	.align		4
.L_11:
        /*0008*/ 	.byte	0x04, 0x17
        /*000a*/ 	.short	(.L_13 - .L_12)
.L_12:
        /*000c*/ 	.word	0x00000000
        /*0010*/ 	.short	0x0009
        /*0012*/ 	.short	0x0044
        /*0014*/ 	.byte	0x00, 0xf0, 0x11, 0x00


	//----- nvinfo : EIATTR_KPARAM_INFO
	.align		4
.L_13:
        /*0018*/ 	.byte	0x04, 0x17
        /*001a*/ 	.short	(.L_15 - .L_14)
.L_14:
        /*001c*/ 	.word	0x00000000
        /*0020*/ 	.short	0x0008
        /*0022*/ 	.short	0x0040
        /*0024*/ 	.byte	0x00, 0xf0, 0x11, 0x00


	//----- nvinfo : EIATTR_KPARAM_INFO
	.align		4
.L_15:
        /*0028*/ 	.byte	0x04, 0x17
        /*002a*/ 	.short	(.L_17 - .L_16)
.L_16:
        /*002c*/ 	.word	0x00000000
        /*0030*/ 	.short	0x0007
        /*0032*/ 	.short	0x0038
        /*0034*/ 	.byte	0x00, 0xf4, 0x21, 0x00


	//----- nvinfo : EIATTR_KPARAM_INFO
	.align		4
.L_17:
        /*0038*/ 	.byte	0x04, 0x17
        /*003a*/ 	.short	(.L_19 - .L_18)
.L_18:
        /*003c*/ 	.word	0x00000000
        /*0040*/ 	.short	0x0006
        /*0042*/ 	.short	0x0030
        /*0044*/ 	.byte	0x00, 0xf4, 0x21, 0x00


	//----- nvinfo : EIATTR_KPARAM_INFO
	.align		4
.L_19:
        /*0048*/ 	.byte	0x04, 0x17
        /*004a*/ 	.short	(.L_21 - .L_20)
.L_20:
        /*004c*/ 	.word	0x00000000
        /*0050*/ 	.short	0x0005
        /*0052*/ 	.short	0x0028
        /*0054*/ 	.byte	0x00, 0xf4, 0x21, 0x00


	//----- nvinfo : EIATTR_KPARAM_INFO
	.align		4
.L_21:
        /*0058*/ 	.byte	0x04, 0x17
        /*005a*/ 	.short	(.L_23 - .L_22)
.L_22:
        /*005c*/ 	.word	0x00000000
        /*0060*/ 	.short	0x0004
        /*0062*/ 	.short	0x0020
        /*0064*/ 	.byte	0x00, 0xf4, 0x21, 0x00


	//----- nvinfo : EIATTR_KPARAM_INFO
	.align		4
.L_23:
        /*0068*/ 	.byte	0x04, 0x17
        /*006a*/ 	.short	(.L_25 - .L_24)
.L_24:
        /*006c*/ 	.word	0x00000000
        /*0070*/ 	.short	0x0003
        /*0072*/ 	.short	0x0018
        /*0074*/ 	.byte	0x00, 0xf4, 0x21, 0x00


	//----- nvinfo : EIATTR_KPARAM_INFO
	.align		4
.L_25:
        /*0078*/ 	.byte	0x04, 0x17
        /*007a*/ 	.short	(.L_27 - .L_26)
.L_26:
        /*007c*/ 	.word	0x00000000
        /*0080*/ 	.short	0x0002
        /*0082*/ 	.short	0x0010
        /*0084*/ 	.byte	0x00, 0xf4, 0x21, 0x00


	//----- nvinfo : EIATTR_KPARAM_INFO
	.align		4
.L_27:
        /*0088*/ 	.byte	0x04, 0x17
        /*008a*/ 	.short	(.L_29 - .L_28)
.L_28:
        /*008c*/ 	.word	0x00000000
        /*0090*/ 	.short	0x0001
        /*0092*/ 	.short	0x0008
        /*0094*/ 	.byte	0x00, 0xf4, 0x21, 0x00


	//----- nvinfo : EIATTR_KPARAM_INFO
	.align		4
.L_29:
        /*0098*/ 	.byte	0x04, 0x17
        /*009a*/ 	.short	(.L_31 - .L_30)
.L_30:
        /*009c*/ 	.word	0x00000000
        /*00a0*/ 	.short	0x0000
        /*00a2*/ 	.short	0x0000
        /*00a4*/ 	.byte	0x00, 0xf4, 0x21, 0x00


	//----- nvinfo : EIATTR_SPARSE_MMA_MASK
	.align		4
.L_31:
        /*00a8*/ 	.byte	0x03, 0x50
        /*00aa*/ 	.short	0x0000


	//----- nvinfo : EIATTR_MAXREG_COUNT
	.align		4
        /*00ac*/ 	.byte	0x03, 0x1b
        /*00ae*/ 	.short	0x00ff


	//----- nvinfo : EIATTR_EXIT_INSTR_OFFSETS
	.align		4
        /*00b0*/ 	.byte	0x04, 0x1c
        /*00b2*/ 	.short	(.L_33 - .L_32)


	//   ....[0]....
.L_32:
        /*00b4*/ 	.word	0x00000dc0


	//   ....[1]....
        /*00b8*/ 	.word	0x00000e10


	//----- nvinfo : EIATTR_REQNTID
	.align		4
.L_33:
        /*00bc*/ 	.byte	0x04, 0x10
        /*00be*/ 	.short	(.L_35 - .L_34)
.L_34:
        /*00c0*/ 	.word	0x00000080
        /*00c4*/ 	.word	0x00000001
        /*00c8*/ 	.word	0x00000001


	//----- nvinfo : EIATTR_CBANK_PARAM_SIZE
	.align		4
.L_35:
        /*00cc*/ 	.byte	0x03, 0x19
        /*00ce*/ 	.short	0x0048


	//----- nvinfo : EIATTR_PARAM_CBANK
	.align		4
        /*00d0*/ 	.byte	0x04, 0x0a
        /*00d2*/ 	.short	(.L_37 - .L_36)
	.align		4
.L_36:
        /*00d4*/ 	.word	index@(.nv.constant0.triton_poi_fused__native_batch_norm_legit_no_training_add_convolution_relu_9)
        /*00d8*/ 	.short	0x0210
        /*00da*/ 	.short	0x0048


	//----- nvinfo : EIATTR_SW_WAR
	.align		4
.L_37:
        /*00dc*/ 	.byte	0x04, 0x36
        /*00de*/ 	.short	(.L_39 - .L_38)
.L_38:
        /*00e0*/ 	.word	0x00000008
.L_39:


//--------------------- .nv.callgraph             --------------------------
	.section	.nv.callgraph,"",@"SHT_CUDA_CALLGRAPH"
	.align	4
	.sectionentsize	8
	.align		4
        /*0000*/ 	.word	0x00000000
	.align		4
        /*0004*/ 	.word	0xffffffff
	.align		4
        /*0008*/ 	.word	0x00000000
	.align		4
        /*000c*/ 	.word	0xfffffffe
	.align		4
        /*0010*/ 	.word	0x00000000
	.align		4
        /*0014*/ 	.word	0xfffffffd
	.align		4
        /*0018*/ 	.word	0x00000000
	.align		4
        /*001c*/ 	.word	0xfffffffc


//--------------------- .nv.constant4             --------------------------
	.section	.nv.constant4,"a",@progbits
	.align	8
	.align		8
.nv.constant4:
        /*0000*/ 	.dword	_$_str
	.align		8
        /*0008*/ 	.dword	_$_str_$_2


//--------------------- .text.triton_poi_fused__native_batch_norm_legit_no_training_add_convolution_relu_9 --------------------------
	.section	.text.triton_poi_fused__native_batch_norm_legit_no_training_add_convolution_relu_9,"ax",@progbits
	.sectionflags	@"SHF_BARRIERS=1"
	.align	128
        .global         triton_poi_fused__native_batch_norm_legit_no_training_add_convolution_relu_9
        .type           triton_poi_fused__native_batch_norm_legit_no_training_add_convolution_relu_9,@function
        .size           triton_poi_fused__native_batch_norm_legit_no_training_add_convolution_relu_9,(.L_x_1 - triton_poi_fused__native_batch_norm_legit_no_training_add_convolution_relu_9)
        .other          triton_poi_fused__native_batch_norm_legit_no_training_add_convolution_relu_9,@"STO_CUDA_ENTRY STV_DEFAULT"
triton_poi_fused__native_batch_norm_legit_no_training_add_convolution_relu_9:
.text.triton_poi_fused__native_batch_norm_legit_no_training_add_convolution_relu_9:
[----:B------:R-:W0:Y:S01]  /*0000*/  LDC R1, c[0x0][0x28] ;  /* 0x00000a00ff017b82 */ /* 0x000e220000000800 */
[----:B------:R-:W1:Y:S07]  /*0010*/  S2R R24, SR_CTAID.X ;  /* 0x0000000000187919 */ /* 0x000e6e0000002500 */
[----:B------:R-:W2:Y:S01]  /*0020*/  LDC.64 R14, c[0x0][0x230] ;  /* 0x00008c00ff0e7b82 */ /* 0x000ea20000000a00 */
[----:B------:R-:W-:Y:S02]  /*0030*/  CS2R R16, SRZ ;  /* 0x0000000000107805 */ /* 0x000fe4000001ff00 */
[----:B------:R-:W-:Y:S01]  /*0040*/  CS2R R18, SRZ ;  /* 0x0000000000127805 */ /* 0x000fe2000001ff00 */
[----:B------:R-:W3:Y:S01]  /*0050*/  S2R R2, SR_TID.X ;  /* 0x0000000000027919 */ /* 0x000ee20000002100 */
[----:B------:R-:W-:Y:S01]  /*0060*/  ULDC.64 UR6, c[0x0][0x208] ;  /* 0x0000820000067ab9 */ /* 0x000fe20000000a00 */
[----:B------:R-:W4:Y:S02]  /*0070*/  S2R R3, SR_CTAID.Y ;  /* 0x0000000000037919 */ /* 0x000f240000002600 */
[----:B------:R-:W5:Y:S08]  /*0080*/  LDC.64 R12, c[0x0][0x218] ;  /* 0x00008600ff0c7b82 */ /* 0x000f700000000a00 */
[----:B------:R-:W5:Y:S01]  /*0090*/  LDC.64 R32, c[0x0][0x210] ;  /* 0x00008400ff207b82 */ /* 0x000f620000000a00 */
[----:B-1----:R-:W-:-:S02]  /*00a0*/  IMAD.SHL.U32 R24, R24, 0x20, RZ ;  /* 0x0000002018187824 */ /* 0x002fc400078e00ff */
[C---:B---3--:R-:W-:Y:S01]  /*00b0*/  IMAD.SHL.U32 R5, R2.reuse, 0x4, RZ ;  /* 0x0000000402057824 */ /* 0x048fe200078e00ff */
[----:B------:R-:W-:-:S04]  /*00c0*/  SHF.L.U32 R0, R2, 0x2, RZ ;  /* 0x0000000202007819 */ /* 0x000fc800000006ff */
[----:B------:R-:W-:Y:S02]  /*00d0*/  LOP3.LUT R5, R24, 0x1c, R5, 0xf8, !PT ;  /* 0x0000001c18057812 */ /* 0x000fe400078ef805 */
[----:B------:R-:W-:Y:S02]  /*00e0*/  LOP3.LUT R29, R24, 0x1c, R0, 0xf8, !PT ;  /* 0x0000001c181d7812 */ /* 0x000fe400078ef800 */
[----:B------:R-:W-:-:S03]  /*00f0*/  ISETP.GE.AND P0, PT, R5, 0x60, PT ;  /* 0x000000600500780c */ /* 0x000fc60003f06270 */
[----:B--2---:R-:W-:-:S10]  /*0100*/  IMAD.WIDE R14, R29, 0x4, R14 ;  /* 0x000000041d0e7825 */ /* 0x004fd400078e020e */
[----:B------:R1:W2:Y:S01]  /*0110*/  @!P0 LDG.E.EL.128 R16, desc[UR6][R14.64] ;  /* 0x000000060e108981 */ /* 0x0002a2000c2e1d00 */
[----:B------:R-:W-:Y:S01]  /*0120*/  SHF.R.U32.HI R11, RZ, 0x3, R2 ;  /* 0x00000003ff0b7819 */ /* 0x000fe20000011602 */
[----:B----4-:R-:W-:Y:S01]  /*0130*/  IMAD.SHL.U32 R7, R3, 0x20, RZ ;  /* 0x0000002003077824 */ /* 0x010fe200078e00ff */
[----:B------:R-:W-:Y:S02]  /*0140*/  CS2R R8, SRZ ;  /* 0x0000000000087805 */ /* 0x000fe4000001ff00 */
[----:B-1----:R-:W-:Y:S02]  /*0150*/  SGXT.U32 R14, R11, 0x4 ;  /* 0x000000040b0e781a */ /* 0x002fe40000000000 */
[----:B------:R-:W-:Y:S02]  /*0160*/  CS2R R10, SRZ ;  /* 0x00000000000a7805 */ /* 0x000fe4000001ff00 */
[----:B------:R-:W-:Y:S02]  /*0170*/  LOP3.LUT R26, R7, R14, RZ, 0xfc, !PT ;  /* 0x0000000e071a7212 */ /* 0x000fe400078efcff */
[----:B------:R-:W-:-:S03]  /*0180*/  CS2R R20, SRZ ;  /* 0x0000000000147805 */ /* 0x000fc6000001ff00 */
[----:B------:R-:W-:Y:S01]  /*0190*/  IMAD R26, R26, 0x60, R5 ;  /* 0x000000601a1a7824 */ /* 0x000fe200078e0205 */
[----:B------:R-:W-:-:S03]  /*01a0*/  CS2R R22, SRZ ;  /* 0x0000000000167805 */ /* 0x000fc6000001ff00 */
[----:B0----5:R-:W-:-:S05]  /*01b0*/  IMAD.WIDE R34, R26, 0x4, R32 ;  /* 0x000000041a227825 */ /* 0x021fca00078e0220 */
[----:B------:R-:W3:Y:S01]  /*01c0*/  @!P0 LDG.E.EL.128 R20, desc[UR6][R34.64] ;  /* 0x0000000622148981 */ /* 0x000ee2000c2e1d00 */
[----:B------:R-:W-:Y:S02]  /*01d0*/  IMAD.MOV.U32 R30, RZ, RZ, 0x3e800000 ;  /* 0x3e800000ff1e7424 */ /* 0x000fe400078e00ff */
[----:B--2---:R-:W-:Y:S01]  /*01e0*/  FADD R4, R17, 9.9999997473787516356e-06 ;  /* 0x3727c5ac11047421 */ /* 0x004fe20000000000 */
[----:B------:R-:W-:Y:S01]  /*01f0*/  FADD R15, R18, 9.9999997473787516356e-06 ;  /* 0x3727c5ac120f7421 */ /* 0x000fe20000000000 */
[----:B------:R-:W-:Y:S01]  /*0200*/  LOP3.LUT R18, R7, 0x10, R14, 0xfe, !PT ;  /* 0x0000001007127812 */ /* 0x000fe200078efe0e */
[----:B------:R-:W-:Y:S02]  /*0210*/  FADD R16, R16, 9.9999997473787516356e-06 ;  /* 0x3727c5ac10107421 */ /* 0x000fe40000000000 */
[----:B------:R-:W0:Y:S08]  /*0220*/  MUFU.SQRT R7, R15 ;  /* 0x0000000f00077308 */ /* 0x000e300000002000 */
[----:B------:R-:W1:Y:S08]  /*0230*/  MUFU.SQRT R4, R4 ;  /* 0x0000000400047308 */ /* 0x000e700000002000 */
[----:B------:R2:W4:Y:S01]  /*0240*/  MUFU.SQRT R6, R16 ;  /* 0x0000001000067308 */ /* 0x0005220000002000 */
[----:B0-----:R-:W-:-:S02]  /*0250*/  FSETP.GT.AND P3, PT, R7, 8.50705917302346158658e+37, PT ;  /* 0x7e8000000700780b */ /* 0x001fc40003f64000 */
[----:B------:R-:W-:Y:S02]  /*0260*/  FSETP.GEU.AND P6, PT, R7, 1.175494350822287508e-38, PT ;  /* 0x008000000700780b */ /* 0x000fe40003fce000 */
[C---:B-1----:R-:W-:Y:S02]  /*0270*/  FSETP.GT.AND P2, PT, R4.reuse, 8.50705917302346158658e+37, PT ;  /* 0x7e8000000400780b */ /* 0x042fe40003f44000 */
[----:B------:R-:W-:Y:S01]  /*0280*/  FSETP.GEU.AND P5, PT, R4, 1.175494350822287508e-38, PT ;  /* 0x008000000400780b */ /* 0x000fe20003fae000 */
[----:B--2---:R-:W-:Y:S01]  /*0290*/  IMAD.WIDE R16, R5, 0x4, R12 ;  /* 0x0000000405107825 */ /* 0x004fe200078e020c */
[----:B------:R-:W-:-:S03]  /*02a0*/  CS2R R12, SRZ ;  /* 0x00000000000c7805 */ /* 0x000fc6000001ff00 */
[----:B------:R-:W-:Y:S01]  /*02b0*/  IMAD R25, R18, 0x60, R5 ;  /* 0x0000006012197824 */ /* 0x000fe200078e0205 */
[C---:B----4-:R-:W-:Y:S02]  /*02c0*/  FSETP.GT.AND P1, PT, R6.reuse, 8.50705917302346158658e+37, PT ;  /* 0x7e8000000600780b */ /* 0x050fe40003f24000 */
[----:B------:R-:W-:Y:S02]  /*02d0*/  CS2R R14, SRZ ;  /* 0x00000000000e7805 */ /* 0x000fe4000001ff00 */
[----:B------:R-:W-:Y:S01]  /*02e0*/  FSETP.GEU.AND P4, PT, R6, 1.175494350822287508e-38, PT ;  /* 0x008000000600780b */ /* 0x000fe20003f8e000 */
[----:B------:R-:W-:Y:S01]  /*02f0*/  IMAD.WIDE R32, R25, 0x4, R32 ;  /* 0x0000000419207825 */ /* 0x000fe200078e0220 */
[----:B------:R0:W3:Y:S03]  /*0300*/  @!P0 LDG.E.EL.128 R8, desc[UR6][R16.64] ;  /* 0x0000000610088981 */ /* 0x0000e6000c2e1d00 */
[----:B------:R-:W-:Y:S01]  /*0310*/  @P3 FMUL R7, R7, 0.25 ;  /* 0x3e80000007073820 */ /* 0x000fe20000400000 */
[----:B------:R-:W-:Y:S01]  /*0320*/  @P2 FMUL R4, R4, 0.25 ;  /* 0x3e80000004042820 */ /* 0x000fe20000400000 */
[----:B------:R-:W2:Y:S02]  /*0330*/  @!P0 LDG.E.EL.128 R12, desc[UR6][R32.64] ;  /* 0x00000006200c8981 */ /* 0x000ea4000c2e1d00 */
[----:B------:R-:W-:Y:S01]  /*0340*/  @!P6 FMUL R7, R7, 16777216 ;  /* 0x4b8000000707e820 */ /* 0x000fe20000400000 */
[----:B------:R-:W-:Y:S01]  /*0350*/  @!P5 FMUL R4, R4, 16777216 ;  /* 0x4b8000000404d820 */ /* 0x000fe20000400000 */
[----:B------:R-:W-:Y:S01]  /*0360*/  @P1 FMUL R6, R6, 0.25 ;  /* 0x3e80000006061820 */ /* 0x000fe20000400000 */
[----:B0-----:R-:W0:Y:S02]  /*0370*/  LDC.64 R16, c[0x0][0x228] ;  /* 0x00008a00ff107b82 */ /* 0x001e240000000a00 */
[----:B------:R-:W1:Y:S01]  /*0380*/  MUFU.RCP R28, R4 ;  /* 0x00000004001c7308 */ /* 0x000e620000001000 */
[----:B------:R-:W-:Y:S01]  /*0390*/  @!P4 FMUL R6, R6, 16777216 ;  /* 0x4b8000000606c820 */ /* 0x000fe20000400000 */
[----:B------:R-:W-:-:S06]  /*03a0*/  FSEL R27, R30, 1, P2 ;  /* 0x3f8000001e1b7808 */ /* 0x000fcc0001000000 */
[----:B------:R-:W4:Y:S01]  /*03b0*/  MUFU.RCP R7, R7 ;  /* 0x0000000700077308 */ /* 0x000f220000001000 */
[----:B------:R-:W-:-:S07]  /*03c0*/  @!P5 FMUL R27, R27, 16777216 ;  /* 0x4b8000001b1bd820 */ /* 0x000fce0000400000 */
[----:B------:R5:W0:Y:S01]  /*03d0*/  MUFU.RCP R31, R6 ;  /* 0x00000006001f7308 */ /* 0x000a220000001000 */
[----:B-1----:R-:W-:Y:S01]  /*03e0*/  FMUL R28, R28, R27 ;  /* 0x0000001b1c1c7220 */ /* 0x002fe20000400000 */
[----:B-----5:R-:W-:Y:S01]  /*03f0*/  FSEL R6, R30, 1, P3 ;  /* 0x3f8000001e067808 */ /* 0x020fe20001800000 */
[----:B0-----:R-:W-:-:S04]  /*0400*/  IMAD.WIDE R16, R5, 0x4, R16 ;  /* 0x0000000405107825 */ /* 0x001fc800078e0210 */
[----:B------:R-:W-:Y:S01]  /*0410*/  @!P6 FMUL R6, R6, 16777216 ;  /* 0x4b8000000606e820 */ /* 0x000fe20000400000 */
[----:B------:R-:W-:-:S03]  /*0420*/  CS2R R4, SRZ ;  /* 0x0000000000047805 */ /* 0x000fc6000001ff00 */
[----:B----4-:R-:W-:Y:S01]  /*0430*/  FMUL R27, R7, R6 ;  /* 0x00000006071b7220 */ /* 0x010fe20000400000 */
[----:B------:R-:W-:-:S06]  /*0440*/  CS2R R6, SRZ ;  /* 0x0000000000067805 */ /* 0x000fcc000001ff00 */
[----:B------:R0:W4:Y:S01]  /*0450*/  @!P0 LDG.E.EL.128 R4, desc[UR6][R16.64] ;  /* 0x0000000610048981 */ /* 0x000122000c2e1d00 */
[----:B------:R-:W-:Y:S01]  /*0460*/  FSEL R18, R30, 1, P1 ;  /* 0x3f8000001e127808 */ /* 0x000fe20000800000 */
[----:B------:R-:W-:-:S04]  /*0470*/  FADD R36, R19, 9.9999997473787516356e-06 ;  /* 0x3727c5ac13247421 */ /* 0x000fc80000000000 */
[----:B------:R-:W-:Y:S01]  /*0480*/  @!P4 FMUL R18, R18, 16777216 ;  /* 0x4b8000001212c820 */ /* 0x000fe20000400000 */
[----:B------:R-:W1:Y:S03]  /*0490*/  MUFU.SQRT R37, R36 ;  /* 0x0000002400257308 */ /* 0x000e660000002000 */
[----:B------:R-:W-:Y:S02]  /*04a0*/  FMUL R31, R31, R18 ;  /* 0x000000121f1f7220 */ /* 0x000fe40000400000 */
[----:B------:R-:W5:Y:S01]  /*04b0*/  LDC.64 R18, c[0x0][0x238] ;  /* 0x00008e00ff127b82 */ /* 0x000f620000000a00 */
[----:B0-----:R-:W-:Y:S02]  /*04c0*/  CS2R R16, SRZ ;  /* 0x0000000000107805 */ /* 0x001fe4000001ff00 */
[C---:B-1----:R-:W-:Y:S02]  /*04d0*/  FSETP.GT.AND P1, PT, R37.reuse, 8.50705917302346158658e+37, PT ;  /* 0x7e8000002500780b */ /* 0x042fe40003f24000 */
[----:B------:R-:W-:-:S11]  /*04e0*/  FSETP.GEU.AND P2, PT, R37, 1.175494350822287508e-38, PT ;  /* 0x008000002500780b */ /* 0x000fd60003f4e000 */
[----:B------:R-:W-:-:S04]  /*04f0*/  @P1 FMUL R37, R37, 0.25 ;  /* 0x3e80000025251820 */ /* 0x000fc80000400000 */
[----:B------:R-:W-:-:S06]  /*0500*/  @!P2 FMUL R37, R37, 16777216 ;  /* 0x4b8000002525a820 */ /* 0x000fcc0000400000 */
[----:B------:R-:W0:Y:S01]  /*0510*/  MUFU.RCP R37, R37 ;  /* 0x0000002500257308 */ /* 0x000e220000001000 */
[----:B------:R-:W-:-:S05]  /*0520*/  FSEL R30, R30, 1, P1 ;  /* 0x3f8000001e1e7808 */ /* 0x000fca0000800000 */
[----:B------:R-:W-:-:S04]  /*0530*/  @!P2 FMUL R30, R30, 16777216 ;  /* 0x4b8000001e1ea820 */ /* 0x000fc80000400000 */
[----:B0-----:R-:W-:Y:S01]  /*0540*/  FMUL R30, R37, R30 ;  /* 0x0000001e251e7220 */ /* 0x001fe20000400000 */
[C---:B---3--:R-:W-:Y:S01]  /*0550*/  FADD R23, R11.reuse, R23 ;  /* 0x000000170b177221 */ /* 0x048fe20000000000 */
[C---:B------:R-:W-:Y:S01]  /*0560*/  FADD R22, R10.reuse, R22 ;  /* 0x000000160a167221 */ /* 0x040fe20000000000 */
[----:B--2---:R-:W-:Y:S01]  /*0570*/  FADD R15, R11, R15 ;  /* 0x0000000f0b0f7221 */ /* 0x004fe20000000000 */
[----:B------:R-:W-:Y:S01]  /*0580*/  FADD R14, R10, R14 ;  /* 0x0000000e0a0e7221 */ /* 0x000fe20000000000 */
[----:B-----5:R-:W-:Y:S01]  /*0590*/  IMAD.WIDE R10, R29, 0x4, R18 ;  /* 0x000000041d0a7825 */ /* 0x020fe200078e0212 */
[----:B------:R-:W-:-:S06]  /*05a0*/  CS2R R18, SRZ ;  /* 0x0000000000127805 */ /* 0x000fcc000001ff00 */
[----:B------:R0:W2:Y:S02]  /*05b0*/  @!P0 LDG.E.EL.128 R16, desc[UR6][R10.64] ;  /* 0x000000060a108981 */ /* 0x0000a4000c2e1d00 */
[----:B0-----:R-:W0:Y:S01]  /*05c0*/  LDC.64 R10, c[0x0][0x240] ;  /* 0x00009000ff0a7b82 */ /* 0x001e220000000a00 */
[C---:B------:R-:W-:Y:S01]  /*05d0*/  FADD R12, R8.reuse, R12 ;  /* 0x0000000c080c7221 */ /* 0x040fe20000000000 */
[----:B------:R-:W-:Y:S01]  /*05e0*/  FADD R20, R8, R20 ;  /* 0x0000001408147221 */ /* 0x000fe20000000000 */
[C---:B------:R-:W-:Y:S01]  /*05f0*/  FADD R21, R9.reuse, R21 ;  /* 0x0000001509157221 */ /* 0x040fe20000000000 */
[----:B------:R-:W-:Y:S01]  /*0600*/  FADD R13, R9, R13 ;  /* 0x0000000d090d7221 */ /* 0x000fe20000000000 */
[--C-:B----4-:R-:W-:Y:S01]  /*0610*/  FADD R36, R12, -R4.reuse ;  /* 0x800000040c247221 */ /* 0x110fe20000000000 */
[----:B------:R-:W-:-:S03]  /*0620*/  FADD R8, R20, -R4 ;  /* 0x8000000414087221 */ /* 0x000fc60000000000 */
[C---:B------:R-:W-:Y:S01]  /*0630*/  FMUL R4, R31.reuse, R36 ;  /* 0x000000241f047220 */ /* 0x040fe20000400000 */
[----:B------:R-:W-:Y:S01]  /*0640*/  FMUL R31, R31, R8 ;  /* 0x000000081f1f7220 */ /* 0x000fe20000400000 */
[----:B0-----:R-:W-:Y:S01]  /*0650*/  IMAD.WIDE R36, R29, 0x4, R10 ;  /* 0x000000041d247825 */ /* 0x001fe200078e020a */
[----:B------:R-:W-:Y:S02]  /*0660*/  CS2R R8, SRZ ;  /* 0x0000000000087805 */ /* 0x000fe4000001ff00 */
[----:B------:R-:W-:-:S06]  /*0670*/  CS2R R10, SRZ ;  /* 0x00000000000a7805 */ /* 0x000fcc000001ff00 */
[----:B------:R-:W2:Y:S01]  /*0680*/  @!P0 LDG.E.EL.128 R8, desc[UR6][R36.64] ;  /* 0x0000000624088981 */ /* 0x000ea2000c2e1d00 */
[----:B------:R-:W0:Y:S01]  /*0690*/  S2UR UR5, SR_CgaCtaId ;  /* 0x00000000000579c3 */ /* 0x000e220000008800 */
[-CC-:B--2---:R-:W-:Y:S01]  /*06a0*/  FFMA R29, R31, R16.reuse, R8.reuse ;  /* 0x000000101f1d7223 */ /* 0x184fe20000000008 */
[--C-:B------:R-:W-:Y:S01]  /*06b0*/  FADD R31, R21, -R5.reuse ;  /* 0x80000005151f7221 */ /* 0x100fe20000000000 */
[----:B------:R-:W-:Y:S01]  /*06c0*/  FADD R5, R13, -R5 ;  /* 0x800000050d057221 */ /* 0x000fe20000000000 */
[----:B------:R-:W-:Y:S02]  /*06d0*/  FFMA R16, R4, R16, R8 ;  /* 0x0000001004107223 */ /* 0x000fe40000000008 */
[C---:B------:R-:W-:Y:S01]  /*06e0*/  FMUL R8, R28.reuse, R31 ;  /* 0x0000001f1c087220 */ /* 0x040fe20000400000 */
[----:B------:R-:W-:-:S03]  /*06f0*/  FMUL R4, R28, R5 ;  /* 0x000000051c047220 */ /* 0x000fc60000400000 */
[-CC-:B------:R-:W-:Y:S01]  /*0700*/  FFMA R28, R8, R17.reuse, R9.reuse ;  /* 0x00000011081c7223 */ /* 0x180fe20000000009 */
[----:B------:R-:W-:Y:S02]  /*0710*/  FFMA R17, R4, R17, R9 ;  /* 0x0000001104117223 */ /* 0x000fe40000000009 */
[----:B------:R-:W1:Y:S01]  /*0720*/  LDC.64 R8, c[0x0][0x220] ;  /* 0x00008800ff087b82 */ /* 0x000e620000000a00 */
[--C-:B------:R-:W-:Y:S01]  /*0730*/  FADD R4, R14, -R6.reuse ;  /* 0x800000060e047221 */ /* 0x100fe20000000000 */
[----:B------:R-:W-:-:S03]  /*0740*/  FADD R6, R22, -R6 ;  /* 0x8000000616067221 */ /* 0x000fc60000000000 */
[C---:B------:R-:W-:Y:S01]  /*0750*/  FMUL R5, R27.reuse, R4 ;  /* 0x000000041b057220 */ /* 0x040fe20000400000 */
[----:B------:R-:W-:Y:S01]  /*0760*/  FMUL R31, R27, R6 ;  /* 0x000000061b1f7220 */ /* 0x000fe20000400000 */
[--C-:B------:R-:W-:Y:S01]  /*0770*/  FADD R27, R23, -R7.reuse ;  /* 0x80000007171b7221 */ /* 0x100fe20000000000 */
[----:B------:R-:W-:-:S03]  /*0780*/  FADD R7, R15, -R7 ;  /* 0x800000070f077221 */ /* 0x000fc60000000000 */
[C---:B------:R-:W-:Y:S01]  /*0790*/  FMUL R6, R30.reuse, R27 ;  /* 0x0000001b1e067220 */ /* 0x040fe20000400000 */
[----:B------:R-:W-:Y:S01]  /*07a0*/  FMUL R4, R30, R7 ;  /* 0x000000071e047220 */ /* 0x000fe20000400000 */
[-CC-:B------:R-:W-:Y:S01]  /*07b0*/  FFMA R27, R31, R18.reuse, R10.reuse ;  /* 0x000000121f1b7223 */ /* 0x180fe2000000000a */
[----:B------:R-:W-:Y:S01]  /*07c0*/  FFMA R30, R5, R18, R10 ;  /* 0x00000012051e7223 */ /* 0x000fe2000000000a */
[-CC-:B------:R-:W-:Y:S01]  /*07d0*/  FFMA R18, R6, R19.reuse, R11.reuse ;  /* 0x0000001306127223 */ /* 0x180fe2000000000b */
[----:B------:R-:W-:Y:S01]  /*07e0*/  FFMA R19, R4, R19, R11 ;  /* 0x0000001304137223 */ /* 0x000fe2000000000b */
[----:B------:R-:W-:Y:S02]  /*07f0*/  CS2R R4, SRZ ;  /* 0x0000000000047805 */ /* 0x000fe4000001ff00 */
[----:B------:R-:W-:Y:S01]  /*0800*/  CS2R R6, SRZ ;  /* 0x0000000000067805 */ /* 0x000fe2000001ff00 */
[----:B-1----:R-:W-:-:S04]  /*0810*/  IMAD.WIDE R10, R26, 0x4, R8 ;  /* 0x000000041a0a7825 */ /* 0x002fc800078e0208 */
[----:B------:R-:W-:Y:S01]  /*0820*/  IMAD.WIDE R36, R25, 0x4, R8 ;  /* 0x0000000419247825 */ /* 0x000fe200078e0208 */
[----:B------:R1:W2:Y:S01]  /*0830*/  @!P0 LDG.E.EL.128 R4, desc[UR6][R10.64] ;  /* 0x000000060a048981 */ /* 0x0002a2000c2e1d00 */
[----:B------:R-:W-:Y:S02]  /*0840*/  CS2R R8, SRZ ;  /* 0x0000000000087805 */ /* 0x000fe4000001ff00 */
[----:B-1----:R-:W-:-:S06]  /*0850*/  CS2R R10, SRZ ;  /* 0x00000000000a7805 */ /* 0x002fcc000001ff00 */
[----:B------:R1:W3:Y:S01]  /*0860*/  @!P0 LDG.E.EL.128 R8, desc[UR6][R36.64] ;  /* 0x0000000624088981 */ /* 0x0002e2000c2e1d00 */
[----:B------:R-:W-:Y:S01]  /*0870*/  BAR.SYNC.DEFER_BLOCKING 0x0 ;  /* 0x0000000000007b1d */ /* 0x000fe20000010000 */
[----:B------:R-:W-:Y:S02]  /*0880*/  SHF.R.U32.HI R31, RZ, 0x3, R2 ;  /* 0x00000003ff1f7819 */ /* 0x000fe40000011602 */
[----:B------:R-:W-:Y:S02]  /*0890*/  SHF.L.U32 R25, R2, 0x7, RZ ;  /* 0x0000000702197819 */ /* 0x000fe400000006ff */
[----:B------:R-:W-:Y:S01]  /*08a0*/  SGXT.U32 R31, R31, 0x4 ;  /* 0x000000041f1f781a */ /* 0x000fe20000000000 */
[----:B------:R-:W-:Y:S01]  /*08b0*/  UMOV UR4, 0x400 ;  /* 0x0000040000047882 */ /* 0x000fe20000000000 */
[----:B------:R-:W-:Y:S01]  /*08c0*/  LOP3.LUT R26, R25, 0x380, RZ, 0xc0, !PT ;  /* 0x00000380191a7812 */ /* 0x000fe200078ec0ff */
[----:B0-----:R-:W-:-:S03]  /*08d0*/  UPRMT UR4, UR5, 0x654, UR4 ;  /* 0x0000065405047896 */ /* 0x001fc60008000004 */
[C---:B------:R-:W-:Y:S02]  /*08e0*/  LOP3.LUT R25, R26.reuse, R31, RZ, 0xfc, !PT ;  /* 0x0000001f1a197212 */ /* 0x040fe400078efcff */
[C---:B------:R-:W-:Y:S02]  /*08f0*/  LOP3.LUT R31, R26.reuse, 0x20, RZ, 0xfc, !PT ;  /* 0x000000201a1f7812 */ /* 0x040fe400078efcff */
[C---:B-1----:R-:W-:Y:S02]  /*0900*/  LOP3.LUT R37, R26.reuse, 0x40, RZ, 0xfc, !PT ;  /* 0x000000401a257812 */ /* 0x042fe400078efcff */
[----:B------:R-:W-:Y:S02]  /*0910*/  LEA.HI R36, R26, UR4, RZ, 0x1f ;  /* 0x000000041a247c11 */ /* 0x000fe4000f8ff8ff */
[----:B------:R-:W-:Y:S01]  /*0920*/  FSETP.GEU.AND P4, PT, R29, RZ, PT ;  /* 0x000000ff1d00720b */ /* 0x000fe20003f8e000 */
[----:B------:R0:W-:Y:S01]  /*0930*/  @!P0 STG.E.128 desc[UR6][R34.64], R20 ;  /* 0x0000001422008986 */ /* 0x0001e2000c101d06 */
[----:B------:R-:W-:-:S02]  /*0940*/  FSETP.GEU.AND P3, PT, R28, RZ, PT ;  /* 0x000000ff1c00720b */ /* 0x000fc40003f6e000 */
[----:B------:R-:W-:Y:S02]  /*0950*/  FSETP.GEU.AND P1, PT, R18, RZ, PT ;  /* 0x000000ff1200720b */ /* 0x000fe40003f2e000 */
[C---:B------:R-:W-:Y:S02]  /*0960*/  FSETP.GEU.AND P2, PT, R27.reuse, RZ, PT ;  /* 0x000000ff1b00720b */ /* 0x040fe40003f4e000 */
[----:B------:R-:W-:Y:S02]  /*0970*/  FSEL R28, R28, RZ, P3 ;  /* 0x000000ff1c1c7208 */ /* 0x000fe40001800000 */
[----:B------:R-:W-:Y:S02]  /*0980*/  FSEL R27, R27, RZ, P2 ;  /* 0x000000ff1b1b7208 */ /* 0x000fe40001000000 */
[----:B0-----:R-:W-:Y:S02]  /*0990*/  LOP3.LUT R21, R26, 0x60, RZ, 0xfc, !PT ;  /* 0x000000601a157812 */ /* 0x001fe400078efcff */
[----:B------:R-:W-:-:S02]  /*09a0*/  LEA.HI R20, R31, UR4, RZ, 0x1f ;  /* 0x000000041f147c11 */ /* 0x000fc4000f8ff8ff */
[----:B------:R-:W-:Y:S02]  /*09b0*/  LEA.HI R26, R37, UR4, RZ, 0x1f ;  /* 0x00000004251a7c11 */ /* 0x000fe4000f8ff8ff */
[----:B------:R-:W-:Y:S01]  /*09c0*/  LEA.HI R34, R21, UR4, RZ, 0x1f ;  /* 0x0000000415227c11 */ /* 0x000fe2000f8ff8ff */
[C---:B------:R-:W-:Y:S01]  /*09d0*/  IMAD R21, R25.reuse, 0x4, R20 ;  /* 0x0000000419157824 */ /* 0x040fe200078e0214 */
[----:B------:R-:W-:Y:S02]  /*09e0*/  LEA R20, R25, R26, 0x2 ;  /* 0x0000001a19147211 */ /* 0x000fe400078e10ff */
[----:B------:R-:W-:Y:S02]  /*09f0*/  FSEL R23, R29, RZ, P4 ;  /* 0x000000ff1d177208 */ /* 0x000fe40002000000 */
[----:B------:R-:W-:Y:S02]  /*0a00*/  FSEL R26, R18, RZ, P1 ;  /* 0x000000ff121a7208 */ /* 0x000fe40000800000 */
[----:B------:R-:W-:Y:S01]  /*0a10*/  FSETP.GEU.AND P4, PT, R16, RZ, PT ;  /* 0x000000ff1000720b */ /* 0x000fe20003f8e000 */
[----:B------:R-:W-:Y:S01]  /*0a20*/  IMAD R22, R25, 0x4, R36 ;  /* 0x0000000419167824 */ /* 0x000fe200078e0224 */
[----:B------:R-:W-:Y:S01]  /*0a30*/  FSETP.GEU.AND P3, PT, R17, RZ, PT ;  /* 0x000000ff1100720b */ /* 0x000fe20003f6e000 */
[----:B------:R-:W-:Y:S01]  /*0a40*/  IMAD R18, R25, 0x4, R34 ;  /* 0x0000000419127824 */ /* 0x000fe200078e0222 */
[----:B------:R-:W-:-:S02]  /*0a50*/  FSETP.GEU.AND P2, PT, R30, RZ, PT ;  /* 0x000000ff1e00720b */ /* 0x000fc40003f4e000 */
[----:B------:R-:W-:Y:S01]  /*0a60*/  FSETP.GEU.AND P1, PT, R19, RZ, PT ;  /* 0x000000ff1300720b */ /* 0x000fe20003f2e000 */
[----:B------:R0:W-:Y:S02]  /*0a70*/  @!P0 STG.E.128 desc[UR6][R32.64], R12 ;  /* 0x0000000c20008986 */ /* 0x0001e4000c101d06 */
[----:B0-----:R-:W-:-:S04]  /*0a80*/  SHF.R.U32.HI R13, RZ, 0x3, R2 ;  /* 0x00000003ff0d7819 */ /* 0x001fc80000011602 */
[----:B------:R-:W-:Y:S01]  /*0a90*/  SGXT.U32 R13, R13, 0x4 ;  /* 0x000000040d0d781a */ /* 0x000fe20000000000 */
[----:B--2---:R-:W-:Y:S01]  /*0aa0*/  FADD R23, R23, R4 ;  /* 0x0000000417177221 */ /* 0x004fe20000000000 */
[----:B------:R-:W-:Y:S01]  /*0ab0*/  FADD R4, R28, R5 ;  /* 0x000000051c047221 */ /* 0x000fe20000000000 */
[----:B------:R-:W-:Y:S01]  /*0ac0*/  FADD R25, R26, R7 ;  /* 0x000000071a197221 */ /* 0x000fe20000000000 */
[----:B------:R-:W-:Y:S01]  /*0ad0*/  FADD R5, R27, R6 ;  /* 0x000000061b057221 */ /* 0x000fe20000000000 */
[----:B------:R-:W-:Y:S02]  /*0ae0*/  FSEL R7, R16, RZ, P4 ;  /* 0x000000ff10077208 */ /* 0x000fe40002000000 */
[----:B------:R-:W-:Y:S02]  /*0af0*/  FSEL R6, R17, RZ, P3 ;  /* 0x000000ff11067208 */ /* 0x000fe40001800000 */
[----:B------:R-:W-:Y:S02]  /*0b00*/  FSEL R17, R30, RZ, P2 ;  /* 0x000000ff1e117208 */ /* 0x000fe40001000000 */
[----:B------:R-:W-:Y:S01]  /*0b10*/  FSEL R16, R19, RZ, P1 ;  /* 0x000000ff13107208 */ /* 0x000fe20000800000 */
[----:B------:R-:W-:Y:S01]  /*0b20*/  STS [R22], R23 ;  /* 0x0000001716007388 */ /* 0x000fe20000000800 */
[----:B---3--:R-:W-:Y:S01]  /*0b30*/  FADD R19, R7, R8 ;  /* 0x0000000807137221 */ /* 0x008fe20000000000 */
[----:B------:R-:W-:Y:S01]  /*0b40*/  FADD R8, R6, R9 ;  /* 0x0000000906087221 */ /* 0x000fe20000000000 */
[----:B------:R-:W-:Y:S01]  /*0b50*/  FADD R17, R17, R10 ;  /* 0x0000000a11117221 */ /* 0x000fe20000000000 */
[----:B------:R-:W-:Y:S01]  /*0b60*/  STS [R21+0x80], R4 ;  /* 0x0000800415007388 */ /* 0x000fe20000000800 */
[----:B------:R-:W-:-:S03]  /*0b70*/  FADD R27, R16, R11 ;  /* 0x0000000b101b7221 */ /* 0x000fc60000000000 */
[----:B------:R-:W-:Y:S04]  /*0b80*/  STS [R20+0x100], R5 ;  /* 0x0001000514007388 */ /* 0x000fe80000000800 */
[----:B------:R-:W-:Y:S04]  /*0b90*/  STS [R18+0x180], R25 ;  /* 0x0001801912007388 */ /* 0x000fe80000000800 */
[----:B------:R-:W-:Y:S04]  /*0ba0*/  STS [R22+0x40], R19 ;  /* 0x0000401316007388 */ /* 0x000fe80000000800 */
[----:B------:R0:W-:Y:S04]  /*0bb0*/  STS [R21+0xc0], R8 ;  /* 0x0000c00815007388 */ /* 0x0001e80000000800 */
[----:B------:R-:W-:Y:S04]  /*0bc0*/  STS [R20+0x140], R17 ;  /* 0x0001401114007388 */ /* 0x000fe80000000800 */
[----:B------:R-:W-:Y:S01]  /*0bd0*/  STS [R18+0x1c0], R27 ;  /* 0x0001c01b12007388 */ /* 0x000fe20000000800 */
[C---:B------:R-:W-:Y:S01]  /*0be0*/  IMAD.SHL.U32 R6, R2.reuse, 0x2, RZ ;  /* 0x0000000202067824 */ /* 0x040fe200078e00ff */
[----:B------:R-:W-:-:S04]  /*0bf0*/  SHF.L.U32 R10, R2, 0x2, RZ ;  /* 0x00000002020a7819 */ /* 0x000fc800000006ff */
[----:B------:R-:W-:Y:S02]  /*0c00*/  LOP3.LUT R6, R6, 0xf0, RZ, 0xc0, !PT ;  /* 0x000000f006067812 */ /* 0x000fe400078ec0ff */
[----:B------:R-:W-:-:S03]  /*0c10*/  LOP3.LUT R10, R10, 0x1fc, RZ, 0xc0, !PT ;  /* 0x000001fc0a0a7812 */ /* 0x000fc600078ec0ff */
[----:B------:R-:W-:-:S05]  /*0c20*/  VIADD R7, R6, UR4 ;  /* 0x0000000406077c36 */ /* 0x000fca0008000000 */
[----:B------:R-:W-:Y:S01]  /*0c30*/  LEA R7, R10, R7, 0x2 ;  /* 0x000000070a077211 */ /* 0x000fe200078e10ff */
[----:B------:R-:W-:Y:S01]  /*0c40*/  BAR.SYNC.DEFER_BLOCKING 0x0 ;  /* 0x0000000000007b1d */ /* 0x000fe20000010000 */
[----:B------:R-:W-:Y:S01]  /*0c50*/  IMAD.SHL.U32 R9, R3, 0x20, RZ ;  /* 0x0000002003097824 */ /* 0x000fe200078e00ff */
[----:B------:R-:W-:-:S04]  /*0c60*/  SHF.R.S32.HI R3, RZ, 0x1a, R3 ;  /* 0x0000001aff037819 */ /* 0x000fc80000011403 */
[----:B------:R-:W-:Y:S02]  /*0c70*/  LOP3.LUT R0, R9, 0x1c, R0, 0xf8, !PT ;  /* 0x0000001c09007812 */ /* 0x000fe400078ef800 */
[----:B------:R-:W-:Y:S01]  /*0c80*/  SGXT R3, R3, 0x1 ;  /* 0x000000010303781a */ /* 0x000fe20000000200 */
[----:B0-----:R-:W0:Y:S01]  /*0c90*/  LDC.64 R8, c[0x0][0x248] ;  /* 0x00009200ff087b82 */ /* 0x001e220000000a00 */
[----:B------:R-:W1:Y:S02]  /*0ca0*/  LDS.128 R4, [R7] ;  /* 0x0000000007047984 */ /* 0x000e640000000c00 */
[----:B------:R-:W-:-:S04]  /*0cb0*/  LEA.HI R3, R3, R0, RZ, 0xc ;  /* 0x0000000003037211 */ /* 0x000fc800078f60ff */
[----:B------:R-:W-:Y:S02]  /*0cc0*/  LOP3.LUT R11, R3, 0xfffff000, RZ, 0xc0, !PT ;  /* 0xfffff000030b7812 */ /* 0x000fe400078ec0ff */
[----:B------:R-:W-:Y:S02]  /*0cd0*/  SHF.R.S32.HI R3, RZ, 0xc, R3 ;  /* 0x0000000cff037819 */ /* 0x000fe40000011403 */
[----:B------:R-:W-:Y:S02]  /*0ce0*/  IADD3 R0, R0, -R11, RZ ;  /* 0x8000000b00007210 */ /* 0x000fe40007ffe0ff */
[----:B------:R-:W-:Y:S02]  /*0cf0*/  LOP3.LUT R2, R24, R13, RZ, 0xfc, !PT ;  /* 0x0000000d18027212 */ /* 0x000fe400078efcff */
[----:B------:R-:W-:Y:S01]  /*0d00*/  LOP3.LUT R24, R24, 0x10, R13, 0xfe, !PT ;  /* 0x0000001018187812 */ /* 0x000fe200078efe0d */
[----:B------:R-:W-:Y:S01]  /*0d10*/  IMAD R11, R3, 0x60000, R0 ;  /* 0x00060000030b7824 */ /* 0x000fe200078e0200 */
[----:B------:R-:W-:-:S02]  /*0d20*/  LOP3.LUT R12, R10, 0x200, RZ, 0xfc, !PT ;  /* 0x000002000a0c7812 */ /* 0x000fc400078efcff */
[----:B------:R-:W-:Y:S02]  /*0d30*/  ISETP.GE.AND P1, PT, R2, 0x60, PT ;  /* 0x000000600200780c */ /* 0x000fe40003f26270 */
[----:B------:R-:W-:Y:S01]  /*0d40*/  ISETP.GE.AND P0, PT, R24, 0x60, PT ;  /* 0x000000601800780c */ /* 0x000fe20003f06270 */
[----:B------:R-:W-:Y:S01]  /*0d50*/  IMAD R3, R2, 0x1000, R11 ;  /* 0x0000100002037824 */ /* 0x000fe200078e020b */
[----:B------:R-:W-:-:S03]  /*0d60*/  SHF.R.U32.HI R12, RZ, 0x1, R12 ;  /* 0x00000001ff0c7819 */ /* 0x000fc6000001160c */
[----:B0-----:R-:W-:Y:S01]  /*0d70*/  IMAD.WIDE R2, R3, 0x4, R8 ;  /* 0x0000000403027825 */ /* 0x001fe200078e0208 */
[----:B------:R-:W-:-:S04]  /*0d80*/  LOP3.LUT R12, R12, 0x1f0, RZ, 0xc0, !PT ;  /* 0x000001f00c0c7812 */ /* 0x000fc800078ec0ff */
[----:B------:R-:W-:-:S05]  /*0d90*/  IADD3 R13, R12, UR4, RZ ;  /* 0x000000040c0d7c10 */ /* 0x000fca000fffe0ff */
[----:B------:R-:W-:Y:S01]  /*0da0*/  IMAD R13, R10, 0x4, R13 ;  /* 0x000000040a0d7824 */ /* 0x000fe200078e020d */
[----:B-1----:R0:W-:Y:S02]  /*0db0*/  @!P1 STG.E.128 desc[UR6][R2.64], R4 ;  /* 0x0000000402009986 */ /* 0x0021e4000c101d06 */
[----:B0-----:R-:W-:Y:S05]  /*0dc0*/  @P0 EXIT ;  /* 0x000000000000094d */ /* 0x001fea0003800000 */
[----:B------:R-:W0:Y:S01]  /*0dd0*/  LDS.128 R12, [R13+0x800] ;  /* 0x000800000d0c7984 */ /* 0x000e220000000c00 */
[----:B------:R-:W-:-:S05]  /*0de0*/  LEA R11, R24, R11, 0xc ;  /* 0x0000000b180b7211 */ /* 0x000fca00078e60ff */
[----:B------:R-:W-:-:S05]  /*0df0*/  IMAD.WIDE R8, R11, 0x4, R8 ;  /* 0x000000040b087825 */ /* 0x000fca00078e0208 */
[----:B0-----:R-:W-:Y:S01]  /*0e00*/  STG.E.128 desc[UR6][R8.64], R12 ;  /* 0x0000000c08007986 */ /* 0x001fe2000c101d06 */
[----:B------:R-:W-:Y:S05]  /*0e10*/  EXIT ;  /* 0x000000000000794d */ /* 0x000fea0003800000 */
.L_x_0:
[----:B------:R-:W-:-:S00]  /*0e20*/  BRA `(.L_x_0) ;  /* 0xfffffffc00fc7947 */ /* 0x000fc0000383ffff */
[----:B------:R-:W-:-:S00]  /*0e30*/  NOP ;  /* 0x0000000000007918 */ /* 0x000fc00000000000 */
        /* <DEDUP_REMOVED lines=12> */
.L_x_1:


//--------------------- .nv.global.init           --------------------------
	.section	.nv.global.init,"aw",@progbits
.nv.global.init:
	.type		_$_str,@object
	.size		_$_str,(_$_str_$_2 - _$_str)
_$_str:
        /*0000*/ 	.byte	0x5f, 0x5f, 0x43, 0x55, 0x44, 0x41, 0x5f, 0x46, 0x54, 0x5a, 0x00
	.type		_$_str_$_2,@object
	.size		_$_str_$_2,(.L_1 - _$_str_$_2)
_$_str_$_2:
        /*000b*/ 	.byte	0x5f, 0x5f, 0x43, 0x55, 0x44, 0x41, 0x5f, 0x50, 0x52, 0x45, 0x43, 0x5f, 0x53, 0x51, 0x52, 0x54
        /*001b*/ 	.byte	0x00
.L_1:


//--------------------- .nv.shared.triton_poi_fused__native_batch_norm_legit_no_training_add_convolution_relu_9 --------------------------
	.section	.nv.shared.triton_poi_fused__native_batch_norm_legit_no_training_add_convolution_relu_9,"aw",@nobits
	.sectionflags	@""
	.align	16
	.zero		1024


//--------------------- .nv.constant0.triton_poi_fused__native_batch_norm_legit_no_training_add_convolution_relu_9 --------------------------
	.section	.nv.constant0.triton_poi_fused__native_batch_norm_legit_no_training_add_convolution_relu_9,"a",@progbits
	.sectionflags	@""
	.align	4
.nv.constant0.triton_poi_fused__native_batch_norm_legit_no_training_add_convolution_relu_9:
	.zero		600
